	.headerflags	@"EF_CUDA_TEXMODE_UNIFIED EF_CUDA_64BIT_ADDRESS EF_CUDA_ACCELERATORS EF_CUDA_SM90 EF_CUDA_VIRTUAL_SM(EF_CUDA_SM90)"
	.elftype	@"ET_EXEC"


//--------------------- .nv.info                  --------------------------
	.section	.nv.info,"",@"SHT_CUDA_INFO"
	.align	4


	//----- nvinfo : EIATTR_REGCOUNT
	.align		4
        /*0000*/ 	.byte	0x04, 0x2f
        /*0002*/ 	.short	(.L_2 - .L_1)
	.align		4
.L_1:
        /*0004*/ 	.word	index@(triton_per_fused_add_cosh_log_mean_mul_sub_0)
        /*0008*/ 	.word	0x00000017


	//----- nvinfo : EIATTR_MIN_STACK_SIZE
	.align		4
.L_2:
        /*000c*/ 	.byte	0x04, 0x12
        /*000e*/ 	.short	(.L_4 - .L_3)
	.align		4
.L_3:
        /*0010*/ 	.word	index@(triton_per_fused_add_cosh_log_mean_mul_sub_0)
        /*0014*/ 	.word	0x00000000


	//----- nvinfo : EIATTR_FRAME_SIZE
	.align		4
.L_4:
        /*0018*/ 	.byte	0x04, 0x11
        /*001a*/ 	.short	(.L_6 - .L_5)
	.align		4
.L_5:
        /*001c*/ 	.word	index@(triton_per_fused_add_cosh_log_mean_mul_sub_0)
        /*0020*/ 	.word	0x00000000


	//----- nvinfo : EIATTR_MIN_STACK_SIZE
	.align		4
.L_6:
        /*0024*/ 	.byte	0x04, 0x12
        /*0026*/ 	.short	(.L_8 - .L_7)
	.align		4
.L_7:
        /*0028*/ 	.word	index@(triton_per_fused_add_cosh_log_mean_mul_sub_0)
        /*002c*/ 	.word	0x00000000
.L_8:


//--------------------- .nv.info.triton_per_fused_add_cosh_log_mean_mul_sub_0 --------------------------
	.section	.nv.info.triton_per_fused_add_cosh_log_mean_mul_sub_0,"",@"SHT_CUDA_INFO"
	.sectionflags	@""
	.align	4


	//----- nvinfo : EIATTR_CUDA_API_VERSION
	.align		4
        /*0000*/ 	.byte	0x04, 0x37
        /*0002*/ 	.short	(.L_10 - .L_9)
.L_9:
        /*0004*/ 	.word	0x0000007c


	//----- nvinfo : EIATTR_KPARAM_INFO
	.align		4
.L_10:
        /*0008*/ 	.byte	0x04, 0x17
        /*000a*/ 	.short	(.L_12 - .L_11)
.L_11:
        /*000c*/ 	.word	0x00000000
        /*0010*/ 	.short	0x0003
        /*0012*/ 	.short	0x0018
        /*0014*/ 	.byte	0x00, 0xf0, 0x11, 0x00


	//----- nvinfo : EIATTR_KPARAM_INFO
	.align		4
.L_12:
        /*0018*/ 	.byte	0x04, 0x17
        /*001a*/ 	.short	(.L_14 - .L_13)
.L_13:
        /*001c*/ 	.word	0x00000000
        /*0020*/ 	.short	0x0002
        /*0022*/ 	.short	0x0010
        /*0024*/ 	.byte	0x00, 0xf4, 0x21, 0x00


	//----- nvinfo : EIATTR_KPARAM_INFO
	.align		4
.L_14:
        /*0028*/ 	.byte	0x04, 0x17
        /*002a*/ 	.short	(.L_16 - .L_15)
.L_15:
        /*002c*/ 	.word	0x00000000
        /*0030*/ 	.short	0x0001
        /*0032*/ 	.short	0x0008
        /*0034*/ 	.byte	0x00, 0xf4, 0x21, 0x00


	//----- nvinfo : EIATTR_KPARAM_INFO
	.align		4
.L_16:
        /*0038*/ 	.byte	0x04, 0x17
        /*003a*/ 	.short	(.L_18 - .L_17)
.L_17:
        /*003c*/ 	.word	0x00000000
        /*0040*/ 	.short	0x0000
        /*0042*/ 	.short	0x0000
        /*0044*/ 	.byte	0x00, 0xf4, 0x21, 0x00


	//----- nvinfo : EIATTR_SPARSE_MMA_MASK
	.align		4
.L_18:
        /*0048*/ 	.byte	0x03, 0x50
        /*004a*/ 	.short	0x0000


	//----- nvinfo : EIATTR_MAXREG_COUNT
	.align		4
        /*004c*/ 	.byte	0x03, 0x1b
        /*004e*/ 	.short	0x00ff


	//----- nvinfo : EIATTR_COOP_GROUP_MASK_REGIDS
	.align		4
        /*0050*/ 	.byte	0x04, 0x29
        /*0052*/ 	.short	(.L_20 - .L_19)


	//   ....[0]....
.L_19:
        /*0054*/ 	.word	0xffffffff


	//   ....[1]....
        /*0058*/ 	.word	0xffffffff


	//   ....[2]....
        /*005c*/ 	.word	0xffffffff


	//   ....[3]....
        /*0060*/ 	.word	0xffffffff


	//   ....[4]....
        /*0064*/ 	.word	0xffffffff


	//   ....[5]....
        /*0068*/ 	.word	0xffffffff


	//----- nvinfo : EIATTR_COOP_GROUP_INSTR_OFFSETS
	.align		4
.L_20:
        /*006c*/ 	.byte	0x04, 0x28
        /*006e*/ 	.short	(.L_22 - .L_21)


	//   ....[0]....
.L_21:
        /*0070*/ 	.word	0x00000cf0


	//   ....[1]....
        /*0074*/ 	.word	0x00000d10


	//   ....[2]....
        /*0078*/ 	.word	0x00000d30


	//   ....[3]....
        /*007c*/ 	.word	0x00000d50


	//   ....[4]....
        /*0080*/ 	.word	0x00000d90


	//   ....[5]....
        /*0084*/ 	.word	0x00000e60


	//----- nvinfo : EIATTR_EXIT_INSTR_OFFSETS
	.align		4
.L_22:
        /*0088*/ 	.byte	0x04, 0x1c
        /*008a*/ 	.short	(.L_24 - .L_23)


	//   ....[0]....
.L_23:
        /*008c*/ 	.word	0x00000ed0


	//   ....[1]....
        /*0090*/ 	.word	0x00000f10


	//----- nvinfo : EIATTR_REQNTID
	.align		4
.L_24:
        /*0094*/ 	.byte	0x04, 0x10
        /*0096*/ 	.short	(.L_26 - .L_25)
.L_25:
        /*0098*/ 	.word	0x00000040
        /*009c*/ 	.word	0x00000001
        /*00a0*/ 	.word	0x00000001


	//----- nvinfo : EIATTR_CBANK_PARAM_SIZE
	.align		4
.L_26:
        /*00a4*/ 	.byte	0x03, 0x19
        /*00a6*/ 	.short	0x001c


	//----- nvinfo : EIATTR_PARAM_CBANK
	.align		4
        /*00a8*/ 	.byte	0x04, 0x0a
        /*00aa*/ 	.short	(.L_28 - .L_27)
	.align		4
.L_27:
        /*00ac*/ 	.word	index@(.nv.constant0.triton_per_fused_add_cosh_log_mean_mul_sub_0)
        /*00b0*/ 	.short	0x0210
        /*00b2*/ 	.short	0x001c


	//----- nvinfo : EIATTR_SW_WAR
	.align		4
.L_28:
        /*00b4*/ 	.byte	0x04, 0x36
        /*00b6*/ 	.short	(.L_30 - .L_29)
.L_29:
        /*00b8*/ 	.word	0x00000008
.L_30:


//--------------------- .nv.callgraph             --------------------------
	.section	.nv.callgraph,"",@"SHT_CUDA_CALLGRAPH"
	.align	4
	.sectionentsize	8
	.align		4
        /*0000*/ 	.word	0x00000000
	.align		4
        /*0004*/ 	.word	0xffffffff
	.align		4
        /*0008*/ 	.word	0x00000000
	.align		4
        /*000c*/ 	.word	0xfffffffe
	.align		4
        /*0010*/ 	.word	0x00000000
	.align		4
        /*0014*/ 	.word	0xfffffffd
	.align		4
        /*0018*/ 	.word	0x00000000
	.align		4
        /*001c*/ 	.word	0xfffffffc


//--------------------- .nv.constant4             --------------------------
	.section	.nv.constant4,"a",@progbits
	.align	8
	.align		8
.nv.constant4:
        /*0000*/ 	.dword	_$_str


//--------------------- .text.triton_per_fused_add_cosh_log_mean_mul_sub_0 --------------------------
	.section	.text.triton_per_fused_add_cosh_log_mean_mul_sub_0,"ax",@progbits
	.sectionflags	@"SHF_BARRIERS=1"
	.align	128
        .global         triton_per_fused_add_cosh_log_mean_mul_sub_0
        .type           triton_per_fused_add_cosh_log_mean_mul_sub_0,@function
        .size           triton_per_fused_add_cosh_log_mean_mul_sub_0,(.L_x_1 - triton_per_fused_add_cosh_log_mean_mul_sub_0)
        .other          triton_per_fused_add_cosh_log_mean_mul_sub_0,@"STO_CUDA_ENTRY STV_DEFAULT"
triton_per_fused_add_cosh_log_mean_mul_sub_0:
.text.triton_per_fused_add_cosh_log_mean_mul_sub_0:
[----:B------:R-:W0:Y:S02]  /*0000*/  LDC R1, c[0x0][0x28] ;  /* 0x00000a00ff017b82 */ /* 0x000e240000000800 */
[----:B------:R-:W1:Y:S01]  /*0010*/  S2R R16, SR_TID.X ;  /* 0x0000000000107919 */ /* 0x000e620000002100 */
[----:B------:R-:W2:Y:S01]  /*0020*/  LDC.64 R8, c[0x0][0x218] ;  /* 0x00008600ff087b82 */ /* 0x000ea20000000a00 */
[----:B------:R-:W-:-:S07]  /*0030*/  ULDC.64 UR6, c[0x0][0x208] ;  /* 0x0000820000067ab9 */ /* 0x000fce0000000a00 */
[----:B------:R-:W3:Y:S01]  /*0040*/  LDC.64 R10, c[0x0][0x220] ;  /* 0x00008800ff0a7b82 */ /* 0x000ee20000000a00 */
[----:B-1----:R-:W-:-:S04]  /*0050*/  SHF.L.U32 R0, R16, 0x2, RZ ;  /* 0x0000000210007819 */ /* 0x002fc800000006ff */
[----:B------:R-:W-:-:S05]  /*0060*/  LOP3.LUT R3, R0, 0xfc, RZ, 0xc0, !PT ;  /* 0x000000fc00037812 */ /* 0x000fca00078ec0ff */
[----:B--2---:R-:W-:-:S04]  /*0070*/  IMAD.WIDE.U32 R8, R3, 0x4, R8 ;  /* 0x0000000403087825 */ /* 0x004fc800078e0008 */
[----:B---3--:R-:W-:Y:S01]  /*0080*/  IMAD.WIDE.U32 R10, R3, 0x4, R10 ;  /* 0x00000004030a7825 */ /* 0x008fe200078e000a */
[----:B------:R-:W2:Y:S04]  /*0090*/  LDG.E.EL R5, desc[UR6][R8.64+0x4] ;  /* 0x0000040608057981 */ /* 0x000ea8000c2e1900 */
[----:B------:R-:W3:Y:S04]  /*00a0*/  LDG.E.EL R3, desc[UR6][R8.64] ;  /* 0x0000000608037981 */ /* 0x000ee8000c2e1900 */
[----:B------:R-:W3:Y:S04]  /*00b0*/  LDG.E.EL R4, desc[UR6][R10.64] ;  /* 0x000000060a047981 */ /* 0x000ee8000c2e1900 */
[----:B------:R-:W2:Y:S04]  /*00c0*/  LDG.E.EL R6, desc[UR6][R10.64+0x4] ;  /* 0x000004060a067981 */ /* 0x000ea8000c2e1900 */
[----:B------:R-:W4:Y:S04]  /*00d0*/  LDG.E.EL R12, desc[UR6][R8.64+0x8] ;  /* 0x00000806080c7981 */ /* 0x000f28000c2e1900 */
[----:B------:R-:W4:Y:S04]  /*00e0*/  LDG.E.EL R13, desc[UR6][R10.64+0x8] ;  /* 0x000008060a0d7981 */ /* 0x000f28000c2e1900 */
[----:B------:R-:W5:Y:S04]  /*00f0*/  LDG.E.EL R14, desc[UR6][R8.64+0xc] ;  /* 0x00000c06080e7981 */ /* 0x000f68000c2e1900 */
[----:B------:R-:W5:Y:S01]  /*0100*/  LDG.E.EL R15, desc[UR6][R10.64+0xc] ;  /* 0x00000c060a0f7981 */ /* 0x000f62000c2e1900 */
[----:B------:R-:W-:Y:S01]  /*0110*/  HFMA2.MMA R7, -RZ, RZ, 3.4921875, 0 ;  /* 0x42fc0000ff077435 */ /* 0x000fe200000001ff */
[----:B---3--:R-:W-:-:S04]  /*0120*/  FADD R3, R3, -R4 ;  /* 0x8000000403037221 */ /* 0x008fc80000000000 */
[----:B------:R-:W-:-:S04]  /*0130*/  FMUL.FTZ R17, |R3|, 1.4426950216293334961 ;  /* 0x3fb8aa3b03117820 */ /* 0x000fc80000410200 */
[----:B------:R-:W1:Y:S01]  /*0140*/  FRND.TRUNC R18, R17 ;  /* 0x0000001100127307 */ /* 0x000e62000020d000 */
[----:B--2---:R-:W-:-:S04]  /*0150*/  FADD R4, R5, -R6 ;  /* 0x8000000605047221 */ /* 0x004fc80000000000 */
[----:B------:R-:W-:Y:S01]  /*0160*/  FMUL.FTZ R20, |R4|, 1.4426950216293334961 ;  /* 0x3fb8aa3b04147820 */ /* 0x000fe20000410200 */
[----:B-1----:R-:W-:-:S05]  /*0170*/  FADD.FTZ R19, |R18|, -RZ ;  /* 0x800000ff12137221 */ /* 0x002fca0000010200 */
[----:B------:R-:W-:Y:S02]  /*0180*/  FSETP.GT.AND P0, PT, R19, 126, PT ;  /* 0x42fc00001300780b */ /* 0x000fe40003f04000 */
[----:B------:R-:W-:-:S04]  /*0190*/  LOP3.LUT R19, R7, 0x80000000, R18, 0xb8, !PT ;  /* 0x8000000007137812 */ /* 0x000fc800078eb812 */
[----:B------:R-:W-:Y:S01]  /*01a0*/  FSEL R18, R19, R18, P0 ;  /* 0x0000001213127208 */ /* 0x000fe20000000000 */
[----:B----4-:R-:W-:Y:S01]  /*01b0*/  FADD R5, R12, -R13 ;  /* 0x8000000d0c057221 */ /* 0x010fe20000000000 */
[----:B------:R-:W1:Y:S01]  /*01c0*/  FRND.TRUNC R20, R20 ;  /* 0x0000001400147307 */ /* 0x000e62000020d000 */
[----:B-----5:R-:W-:Y:S02]  /*01d0*/  FADD R6, R14, -R15 ;  /* 0x8000000f0e067221 */ /* 0x020fe40000000000 */
[----:B------:R-:W-:Y:S01]  /*01e0*/  FFMA.FTZ R9, R18, -0.69314718246459960938, |R3| ;  /* 0xbf31721812097823 */ /* 0x000fe20000010403 */
[----:B------:R-:W-:Y:S01]  /*01f0*/  FMUL.FTZ R11, |R5|, 1.4426950216293334961 ;  /* 0x3fb8aa3b050b7820 */ /* 0x000fe20000410200 */
[----:B------:R-:W-:Y:S02]  /*0200*/  FMUL.FTZ R8, |R6|, 1.4426950216293334961 ;  /* 0x3fb8aa3b06087820 */ /* 0x000fe40000410200 */
[----:B------:R-:W-:Y:S01]  /*0210*/  FFMA.FTZ R9, R18, 1.9046542121259335545e-09, R9 ;  /* 0x3102e30812097823 */ /* 0x000fe20000010009 */
[----:B------:R-:W2:Y:S03]  /*0220*/  FRND.TRUNC R14, R11 ;  /* 0x0000000b000e7307 */ /* 0x000ea6000020d000 */
[----:B------:R-:W-:-:S05]  /*0230*/  FMUL R10, R9, 1.4426950216293334961 ;  /* 0x3fb8aa3b090a7820 */ /* 0x000fca0000400000 */
[----:B------:R-:W3:Y:S01]  /*0240*/  FRND.TRUNC R8, R8 ;  /* 0x0000000800087307 */ /* 0x000ee2000020d000 */
[----:B-1----:R-:W-:Y:S01]  /*0250*/  FADD.FTZ R9, |R20|, -RZ ;  /* 0x800000ff14097221 */ /* 0x002fe20000010200 */
[----:B------:R-:W-:-:S06]  /*0260*/  FADD R18, R18, 12583037 ;  /* 0x4b40007d12127421 */ /* 0x000fcc0000000000 */
[----:B------:R-:W1:Y:S01]  /*0270*/  MUFU.EX2 R10, R10 ;  /* 0x0000000a000a7308 */ /* 0x000e620000000800 */
[----:B------:R-:W-:Y:S01]  /*0280*/  FSETP.GT.AND P0, PT, R9, 126, PT ;  /* 0x42fc00000900780b */ /* 0x000fe20003f04000 */
[----:B--2---:R-:W-:Y:S01]  /*0290*/  FADD.FTZ R12, |R14|, -RZ ;  /* 0x800000ff0e0c7221 */ /* 0x004fe20000010200 */
[----:B------:R-:W-:Y:S02]  /*02a0*/  LOP3.LUT R9, R7, 0x80000000, R20, 0xb8, !PT ;  /* 0x8000000007097812 */ /* 0x000fe400078eb814 */
[----:B------:R-:W-:Y:S02]  /*02b0*/  SHF.L.U32 R11, R18, 0x17, RZ ;  /* 0x00000017120b7819 */ /* 0x000fe400000006ff */
[----:B------:R-:W-:Y:S01]  /*02c0*/  FSEL R9, R9, R20, P0 ;  /* 0x0000001409097208 */ /* 0x000fe20000000000 */
[----:B---3--:R-:W-:Y:S01]  /*02d0*/  FADD.FTZ R15, |R8|, -RZ ;  /* 0x800000ff080f7221 */ /* 0x008fe20000010200 */
[----:B------:R-:W-:Y:S02]  /*02e0*/  FSETP.GT.AND P0, PT, R12, 126, PT ;  /* 0x42fc00000c00780b */ /* 0x000fe40003f04000 */
[----:B------:R-:W-:Y:S01]  /*02f0*/  LOP3.LUT R13, R7, 0x80000000, R14, 0xb8, !PT ;  /* 0x80000000070d7812 */ /* 0x000fe200078eb80e */
[----:B------:R-:W-:Y:S01]  /*0300*/  FFMA.FTZ R12, R9, -0.69314718246459960938, |R4| ;  /* 0xbf317218090c7823 */ /* 0x000fe20000010404 */
[----:B-1----:R-:W-:-:S02]  /*0310*/  FMUL R11, R11, R10 ;  /* 0x0000000a0b0b7220 */ /* 0x002fc40000400000 */
[----:B------:R-:W-:Y:S02]  /*0320*/  FSEL R10, R13, R14, P0 ;  /* 0x0000000e0d0a7208 */ /* 0x000fe40000000000 */
[----:B------:R-:W-:Y:S01]  /*0330*/  FSETP.GT.AND P0, PT, R15, 126, PT ;  /* 0x42fc00000f00780b */ /* 0x000fe20003f04000 */
[----:B------:R-:W-:Y:S01]  /*0340*/  FFMA.FTZ R12, R9, 1.9046542121259335545e-09, R12 ;  /* 0x3102e308090c7823 */ /* 0x000fe2000001000c */
[----:B------:R-:W1:Y:S01]  /*0350*/  MUFU.RCP R15, R11 ;  /* 0x0000000b000f7308 */ /* 0x000e620000001000 */
[----:B------:R-:W-:Y:S02]  /*0360*/  LOP3.LUT R7, R7, 0x80000000, R8, 0xb8, !PT ;  /* 0x8000000007077812 */ /* 0x000fe400078eb808 */
[----:B------:R-:W-:Y:S02]  /*0370*/  FMUL R12, R12, 1.4426950216293334961 ;  /* 0x3fb8aa3b0c0c7820 */ /* 0x000fe40000400000 */
[----:B------:R-:W-:Y:S01]  /*0380*/  FSEL R7, R7, R8, P0 ;  /* 0x0000000807077208 */ /* 0x000fe20000000000 */
[----:B------:R-:W-:-:S03]  /*0390*/  FFMA.FTZ R13, R10, -0.69314718246459960938, |R5| ;  /* 0xbf3172180a0d7823 */ /* 0x000fc60000010405 */
[----:B------:R-:W2:Y:S01]  /*03a0*/  MUFU.EX2 R12, R12 ;  /* 0x0000000c000c7308 */ /* 0x000ea20000000800 */
[----:B------:R-:W-:Y:S01]  /*03b0*/  FFMA.FTZ R8, R7, -0.69314718246459960938, |R6| ;  /* 0xbf31721807087823 */ /* 0x000fe20000010406 */
[----:B------:R-:W-:Y:S01]  /*03c0*/  FFMA.FTZ R13, R10, 1.9046542121259335545e-09, R13 ;  /* 0x3102e3080a0d7823 */ /* 0x000fe2000001000d */
[----:B------:R-:W-:Y:S02]  /*03d0*/  FADD R9, R9, 12583037 ;  /* 0x4b40007d09097421 */ /* 0x000fe40000000000 */
[----:B------:R-:W-:Y:S01]  /*03e0*/  FFMA.FTZ R14, R7, 1.9046542121259335545e-09, R8 ;  /* 0x3102e308070e7823 */ /* 0x000fe20000010008 */
[----:B-1----:R-:W-:Y:S01]  /*03f0*/  FMUL.FTZ R8, R15, 0.125 ;  /* 0x3e0000000f087820 */ /* 0x002fe20000410000 */
[----:B------:R-:W-:Y:S01]  /*0400*/  FMUL R13, R13, 1.4426950216293334961 ;  /* 0x3fb8aa3b0d0d7820 */ /* 0x000fe20000400000 */
[----:B------:R-:W-:Y:S02]  /*0410*/  FADD.FTZ R3, |R3|, -RZ ;  /* 0x800000ff03037221 */ /* 0x000fe40000010200 */
[----:B------:R-:W-:Y:S01]  /*0420*/  FFMA.FTZ R8, R11, 2, R8 ;  /* 0x400000000b087823 */ /* 0x000fe20000010008 */
[----:B------:R-:W-:-:S02]  /*0430*/  SHF.L.U32 R9, R9, 0x17, RZ ;  /* 0x0000001709097819 */ /* 0x000fc400000006ff */
[----:B------:R-:W1:Y:S01]  /*0440*/  MUFU.EX2 R13, R13 ;  /* 0x0000000d000d7308 */ /* 0x000e620000000800 */
[----:B------:R-:W-:Y:S01]  /*0450*/  FADD R8, R8, 9.9999999392252902908e-09 ;  /* 0x322bcc7708087421 */ /* 0x000fe20000000000 */
[----:B------:R-:W-:Y:S01]  /*0460*/  FSETP.GE.AND P0, PT, R3, 90, PT ;  /* 0x42b400000300780b */ /* 0x000fe20003f06000 */
[----:B------:R-:W-:Y:S01]  /*0470*/  FMUL R14, R14, 1.4426950216293334961 ;  /* 0x3fb8aa3b0e0e7820 */ /* 0x000fe20000400000 */
[----:B--2---:R-:W-:Y:S01]  /*0480*/  FMUL R9, R9, R12 ;  /* 0x0000000c09097220 */ /* 0x004fe20000400000 */
[----:B------:R-:W-:Y:S01]  /*0490*/  FADD R10, R10, 12583037 ;  /* 0x4b40007d0a0a7421 */ /* 0x000fe20000000000 */
[----:B------:R-:W-:Y:S02]  /*04a0*/  FSEL R3, R8, +INF , !P0 ;  /* 0x7f80000008037808 */ /* 0x000fe40004000000 */
[----:B------:R-:W2:Y:S02]  /*04b0*/  MUFU.RCP R8, R9 ;  /* 0x0000000900087308 */ /* 0x000ea40000001000 */
[----:B------:R-:W-:-:S02]  /*04c0*/  SHF.L.U32 R10, R10, 0x17, RZ ;  /* 0x000000170a0a7819 */ /* 0x000fc400000006ff */
[----:B------:R-:W-:-:S04]  /*04d0*/  FSETP.GEU.AND P0, PT, R3, 1.175494350822287508e-38, PT ;  /* 0x008000000300780b */ /* 0x000fc80003f0e000 */
[----:B------:R-:W3:Y:S01]  /*04e0*/  MUFU.EX2 R14, R14 ;  /* 0x0000000e000e7308 */ /* 0x000ee20000000800 */
[----:B------:R-:W-:Y:S01]  /*04f0*/  FADD R7, R7, 12583037 ;  /* 0x4b40007d07077421 */ /* 0x000fe20000000000 */
[----:B-1----:R-:W-:-:S04]  /*0500*/  FMUL R10, R10, R13 ;  /* 0x0000000d0a0a7220 */ /* 0x002fc80000400000 */
[----:B------:R-:W-:Y:S02]  /*0510*/  SHF.L.U32 R7, R7, 0x17, RZ ;  /* 0x0000001707077819 */ /* 0x000fe400000006ff */
[----:B------:R-:W1:Y:S01]  /*0520*/  MUFU.RCP R11, R10 ;  /* 0x0000000a000b7308 */ /* 0x000e620000001000 */
[----:B--2---:R-:W-:Y:S01]  /*0530*/  FMUL.FTZ R8, R8, 0.125 ;  /* 0x3e00000008087820 */ /* 0x004fe20000410000 */
[----:B------:R-:W-:Y:S01]  /*0540*/  @!P0 FMUL R3, R3, 8388608 ;  /* 0x4b00000003038820 */ /* 0x000fe20000400000 */
[----:B---3--:R-:W-:Y:S02]  /*0550*/  FMUL R14, R7, R14 ;  /* 0x0000000e070e7220 */ /* 0x008fe40000400000 */
[----:B------:R-:W-:Y:S02]  /*0560*/  FFMA.FTZ R7, R9, 2, R8 ;  /* 0x4000000009077823 */ /* 0x000fe40000010008 */
[----:B------:R-:W-:Y:S01]  /*0570*/  IADD3 R8, R3, -0x3f2aaaab, RZ ;  /* 0xc0d5555503087810 */ /* 0x000fe20007ffe0ff */
[----:B------:R-:W2:Y:S03]  /*0580*/  MUFU.RCP R13, R14 ;  /* 0x0000000e000d7308 */ /* 0x000ea60000001000 */
[----:B------:R-:W-:Y:S01]  /*0590*/  LOP3.LUT R8, R8, 0xff800000, RZ, 0xc0, !PT ;  /* 0xff80000008087812 */ /* 0x000fe200078ec0ff */
[----:B------:R-:W-:Y:S01]  /*05a0*/  FADD.FTZ R4, |R4|, -RZ ;  /* 0x800000ff04047221 */ /* 0x000fe20000010200 */
[----:B-1----:R-:W-:-:S02]  /*05b0*/  FMUL.FTZ R11, R11, 0.125 ;  /* 0x3e0000000b0b7820 */ /* 0x002fc40000410000 */
[----:B------:R-:W-:Y:S01]  /*05c0*/  IADD3 R12, R3, -R8, RZ ;  /* 0x80000008030c7210 */ /* 0x000fe20007ffe0ff */
[----:B------:R-:W-:Y:S01]  /*05d0*/  FADD.FTZ R5, |R5|, -RZ ;  /* 0x800000ff05057221 */ /* 0x000fe20000010200 */
[----:B------:R-:W-:Y:S01]  /*05e0*/  FFMA.FTZ R11, R10, 2, R11 ;  /* 0x400000000a0b7823 */ /* 0x000fe2000001000b */
[----:B------:R-:W-:Y:S01]  /*05f0*/  FADD R9, R7, 9.9999999392252902908e-09 ;  /* 0x322bcc7707097421 */ /* 0x000fe20000000000 */
[----:B------:R-:W-:Y:S01]  /*0600*/  FSETP.GE.AND P1, PT, R4, 90, PT ;  /* 0x42b400000400780b */ /* 0x000fe20003f26000 */
[----:B------:R-:W-:Y:S01]  /*0610*/  FADD R12, R12, -1 ;  /* 0xbf8000000c0c7421 */ /* 0x000fe20000000000 */
[----:B------:R-:W-:Y:S01]  /*0620*/  MOV R7, 0x3e055027 ;  /* 0x3e05502700077802 */ /* 0x000fe20000000f00 */
[----:B------:R-:W-:Y:S01]  /*0630*/  FADD R11, R11, 9.9999999392252902908e-09 ;  /* 0x322bcc770b0b7421 */ /* 0x000fe20000000000 */
[----:B------:R-:W-:Y:S01]  /*0640*/  FSETP.GE.AND P2, PT, R5, 90, PT ;  /* 0x42b400000500780b */ /* 0x000fe20003f46000 */
[----:B--2---:R-:W-:Y:S01]  /*0650*/  FMUL.FTZ R13, R13, 0.125 ;  /* 0x3e0000000d0d7820 */ /* 0x004fe20000410000 */
[----:B------:R-:W-:Y:S01]  /*0660*/  FSEL R4, R9, +INF , !P1 ;  /* 0x7f80000009047808 */ /* 0x000fe20004800000 */
[----:B------:R-:W-:Y:S01]  /*0670*/  FFMA.FTZ R9, R12, -R7, 0.14084610342979431152 ;  /* 0x3e1039f60c097423 */ /* 0x000fe20000010807 */
[----:B------:R-:W-:Y:S01]  /*0680*/  FSEL R5, R11, +INF , !P2 ;  /* 0x7f8000000b057808 */ /* 0x000fe20005000000 */
[----:B------:R-:W-:Y:S01]  /*0690*/  FFMA.FTZ R13, R14, 2, R13 ;  /* 0x400000000e0d7823 */ /* 0x000fe2000001000d */
[----:B------:R-:W-:Y:S01]  /*06a0*/  FADD.FTZ R6, |R6|, -RZ ;  /* 0x800000ff06067221 */ /* 0x000fe20000010200 */
[----:B------:R-:W-:Y:S01]  /*06b0*/  FFMA.FTZ R9, R12, R9, -0.12148627638816833496 ;  /* 0xbdf8cdcc0c097423 */ /* 0x000fe20000010009 */
[----:B------:R-:W-:Y:S01]  /*06c0*/  FSETP.GEU.AND P2, PT, R5, 1.175494350822287508e-38, PT ;  /* 0x008000000500780b */ /* 0x000fe20003f4e000 */
[----:B------:R-:W-:-:S02]  /*06d0*/  FADD R13, R13, 9.9999999392252902908e-09 ;  /* 0x322bcc770d0d7421 */ /* 0x000fc40000000000 */
[----:B------:R-:W-:Y:S01]  /*06e0*/  FFMA.FTZ R9, R12, R9, 0.13980610668659210205 ;  /* 0x3e0f29550c097423 */ /* 0x000fe20000010009 */
[----:B------:R-:W-:Y:S02]  /*06f0*/  FSETP.GE.AND P3, PT, R6, 90, PT ;  /* 0x42b400000600780b */ /* 0x000fe40003f66000 */
[----:B------:R-:W-:Y:S01]  /*0700*/  FSETP.GEU.AND P1, PT, R4, 1.175494350822287508e-38, PT ;  /* 0x008000000400780b */ /* 0x000fe20003f2e000 */
[----:B------:R-:W-:Y:S01]  /*0710*/  FFMA.FTZ R9, R12, R9, -0.16684235632419586182 ;  /* 0xbe2ad8b90c097423 */ /* 0x000fe20000010009 */
[----:B------:R-:W-:-:S03]  /*0720*/  FSEL R6, R13, +INF , !P3 ;  /* 0x7f8000000d067808 */ /* 0x000fc60005800000 */
[----:B------:R-:W-:Y:S01]  /*0730*/  FFMA.FTZ R11, R12, R9, 0.20012299716472625732 ;  /* 0x3e4ced0b0c0b7423 */ /* 0x000fe20000010009 */
[----:B------:R-:W-:Y:S01]  /*0740*/  FSETP.GEU.AND P3, PT, R6, 1.175494350822287508e-38, PT ;  /* 0x008000000600780b */ /* 0x000fe20003f6e000 */
[----:B------:R-:W-:Y:S02]  /*0750*/  @!P2 FMUL R5, R5, 8388608 ;  /* 0x4b0000000505a820 */ /* 0x000fe40000400000 */
[----:B------:R-:W-:Y:S01]  /*0760*/  FFMA.FTZ R11, R12, R11, -0.24999669194221496582 ;  /* 0xbe7fff220c0b7423 */ /* 0x000fe2000001000b */
[----:B------:R-:W-:Y:S02]  /*0770*/  I2FP.F32.S32 R14, R8 ;  /* 0x00000008000e7245 */ /* 0x000fe40000201400 */
[----:B------:R-:W-:Y:S01]  /*0780*/  IADD3 R15, R5, -0x3f2aaaab, RZ ;  /* 0xc0d55555050f7810 */ /* 0x000fe20007ffe0ff */
[----:B------:R-:W-:Y:S01]  /*0790*/  @!P1 FMUL R4, R4, 8388608 ;  /* 0x4b00000004049820 */ /* 0x000fe20000400000 */
[----:B------:R-:W-:Y:S01]  /*07a0*/  FFMA.FTZ R13, R12, R11, 0.33333182334899902344 ;  /* 0x3eaaaa780c0d7423 */ /* 0x000fe2000001000b */
[----:B------:R-:W-:-:S02]  /*07b0*/  FSEL R11, RZ, -23, P0 ;  /* 0xc1b80000ff0b7808 */ /* 0x000fc40000000000 */
[----:B------:R-:W-:Y:S01]  /*07c0*/  LOP3.LUT R8, R15, 0xff800000, RZ, 0xc0, !PT ;  /* 0xff8000000f087812 */ /* 0x000fe200078ec0ff */
[----:B------:R-:W-:Y:S01]  /*07d0*/  FFMA.FTZ R13, R12, R13, -0.5 ;  /* 0xbf0000000c0d7423 */ /* 0x000fe2000001000d */
[----:B------:R-:W-:Y:S01]  /*07e0*/  IADD3 R10, R4, -0x3f2aaaab, RZ ;  /* 0xc0d55555040a7810 */ /* 0x000fe20007ffe0ff */
[----:B------:R-:W-:Y:S01]  /*07f0*/  @!P3 FMUL R6, R6, 8388608 ;  /* 0x4b0000000606b820 */ /* 0x000fe20000400000 */
[----:B------:R-:W-:Y:S01]  /*0800*/  FFMA.FTZ R14, R14, 1.1920928955078125e-07, R11 ;  /* 0x340000000e0e7823 */ /* 0x000fe2000001000b */
[----:B------:R-:W-:Y:S01]  /*0810*/  FMUL R13, R12, R13 ;  /* 0x0000000d0c0d7220 */ /* 0x000fe20000400000 */
[----:B------:R-:W-:Y:S02]  /*0820*/  IADD3 R11, R5, -R8, RZ ;  /* 0x80000008050b7210 */ /* 0x000fe40007ffe0ff */
[----:B------:R-:W-:Y:S02]  /*0830*/  LOP3.LUT R9, R10, 0xff800000, RZ, 0xc0, !PT ;  /* 0xff8000000a097812 */ /* 0x000fe400078ec0ff */
[----:B------:R-:W-:Y:S01]  /*0840*/  IADD3 R17, R6, -0x3f2aaaab, RZ ;  /* 0xc0d5555506117810 */ /* 0x000fe20007ffe0ff */
[----:B------:R-:W-:Y:S01]  /*0850*/  FFMA.FTZ R13, R12, R13, R12 ;  /* 0x0000000d0c0d7223 */ /* 0x000fe2000001000c */
[----:B------:R-:W-:Y:S01]  /*0860*/  IADD3 R10, R4, -R9, RZ ;  /* 0x80000009040a7210 */ /* 0x000fe20007ffe0ff */
[----:B------:R-:W-:Y:S01]  /*0870*/  FADD R12, R11, -1 ;  /* 0xbf8000000b0c7421 */ /* 0x000fe20000000000 */
[----:B------:R-:W-:Y:S01]  /*0880*/  LOP3.LUT R11, R17, 0xff800000, RZ, 0xc0, !PT ;  /* 0xff800000110b7812 */ /* 0x000fe200078ec0ff */
[----:B------:R-:W-:-:S02]  /*0890*/  FFMA.FTZ R13, R14, 0.69314718246459960938, R13 ;  /* 0x3f3172180e0d7823 */ /* 0x000fc4000001000d */
[----:B------:R-:W-:Y:S01]  /*08a0*/  FADD R10, R10, -1 ;  /* 0xbf8000000a0a7421 */ /* 0x000fe20000000000 */
[----:B------:R-:W-:Y:S01]  /*08b0*/  IADD3 R14, R6, -R11, RZ ;  /* 0x8000000b060e7210 */ /* 0x000fe20007ffe0ff */
[-C--:B------:R-:W-:Y:S02]  /*08c0*/  FFMA.FTZ R19, R12, -R7.reuse, 0.14084610342979431152 ;  /* 0x3e1039f60c137423 */ /* 0x080fe40000010807 */
[----:B------:R-:W-:Y:S02]  /*08d0*/  FFMA.FTZ R15, R10, -R7, 0.14084610342979431152 ;  /* 0x3e1039f60a0f7423 */ /* 0x000fe40000010807 */
[----:B------:R-:W-:Y:S01]  /*08e0*/  FADD R14, R14, -1 ;  /* 0xbf8000000e0e7421 */ /* 0x000fe20000000000 */
[----:B------:R-:W-:Y:S01]  /*08f0*/  ISETP.GE.U32.AND P0, PT, R3, 0x7f800000, PT ;  /* 0x7f8000000300780c */ /* 0x000fe20003f06070 */
[----:B------:R-:W-:Y:S01]  /*0900*/  FFMA.FTZ R15, R10, R15, -0.12148627638816833496 ;  /* 0xbdf8cdcc0a0f7423 */ /* 0x000fe2000001000f */
[----:B------:R-:W-:Y:S01]  /*0910*/  FFMA.FTZ R19, R12, R19, -0.12148627638816833496 ;  /* 0xbdf8cdcc0c137423 */ /* 0x000fe20000010013 */
[----:B------:R-:W-:-:S02]  /*0920*/  FFMA.FTZ R7, R14, -R7, 0.14084610342979431152 ;  /* 0x3e1039f60e077423 */ /* 0x000fc40000010807 */
[----:B------:R-:W-:Y:S01]  /*0930*/  FFMA.FTZ R15, R10, R15, 0.13980610668659210205 ;  /* 0x3e0f29550a0f7423 */ /* 0x000fe2000001000f */
[----:B------:R-:W-:Y:S01]  /*0940*/  FFMA.FTZ R19, R12, R19, 0.13980610668659210205 ;  /* 0x3e0f29550c137423 */ /* 0x000fe20000010013 */
[----:B------:R-:W-:Y:S02]  /*0950*/  FFMA.FTZ R7, R14, R7, -0.12148627638816833496 ;  /* 0xbdf8cdcc0e077423 */ /* 0x000fe40000010007 */
[----:B------:R-:W-:Y:S01]  /*0960*/  FFMA.FTZ R17, R10, R15, -0.16684235632419586182 ;  /* 0xbe2ad8b90a117423 */ /* 0x000fe2000001000f */
[----:B------:R-:W-:Y:S01]  /*0970*/  FFMA.FTZ R19, R12, R19, -0.16684235632419586182 ;  /* 0xbe2ad8b90c137423 */ /* 0x000fe20000010013 */
[----:B------:R-:W-:Y:S02]  /*0980*/  FFMA.FTZ R7, R14, R7, 0.13980610668659210205 ;  /* 0x3e0f29550e077423 */ /* 0x000fe40000010007 */
[----:B------:R-:W-:Y:S01]  /*0990*/  FFMA.FTZ R17, R10, R17, 0.20012299716472625732 ;  /* 0x3e4ced0b0a117423 */ /* 0x000fe20000010011 */
[----:B------:R-:W-:Y:S01]  /*09a0*/  @P0 MOV R20, 0x7f800000 ;  /* 0x7f80000000140802 */ /* 0x000fe20000000f00 */
[----:B------:R-:W-:Y:S01]  /*09b0*/  FFMA.FTZ R7, R14, R7, -0.16684235632419586182 ;  /* 0xbe2ad8b90e077423 */ /* 0x000fe20000010007 */
[----:B------:R-:W-:Y:S01]  /*09c0*/  FFMA.FTZ R19, R12, R19, 0.20012299716472625732 ;  /* 0x3e4ced0b0c137423 */ /* 0x000fe20000010013 */
[----:B------:R-:W-:Y:S01]  /*09d0*/  FSEL R15, RZ, -23, P1 ;  /* 0xc1b80000ff0f7808 */ /* 0x000fe20000800000 */
[----:B------:R-:W-:Y:S01]  /*09e0*/  FFMA.FTZ R17, R10, R17, -0.24999669194221496582 ;  /* 0xbe7fff220a117423 */ /* 0x000fe20000010011 */
[C---:B------:R-:W-:Y:S01]  /*09f0*/  FSETP.NEU.AND P1, PT, R3.reuse, RZ, PT ;  /* 0x000000ff0300720b */ /* 0x040fe20003f2d000 */
[----:B------:R-:W-:Y:S01]  /*0a00*/  @P0 FFMA.FTZ R13, R3, R20, +INF ;  /* 0x7f800000030d0423 */ /* 0x000fe20000010014 */
[----:B------:R-:W-:Y:S01]  /*0a10*/  FFMA.FTZ R7, R14, R7, 0.20012299716472625732 ;  /* 0x3e4ced0b0e077423 */ /* 0x000fe20000010007 */
[----:B------:R-:W-:Y:S01]  /*0a20*/  FFMA.FTZ R19, R12, R19, -0.24999669194221496582 ;  /* 0xbe7fff220c137423 */ /* 0x000fe20000010013 */
[----:B------:R-:W-:Y:S01]  /*0a30*/  FSEL R3, RZ, -23, P2 ;  /* 0xc1b80000ff037808 */ /* 0x000fe20001000000 */
[----:B------:R-:W-:Y:S01]  /*0a40*/  FFMA.FTZ R17, R10, R17, 0.33333182334899902344 ;  /* 0x3eaaaa780a117423 */ /* 0x000fe20000010011 */
[----:B------:R-:W-:Y:S01]  /*0a50*/  ISETP.GE.U32.AND P2, PT, R4, 0x7f800000, PT ;  /* 0x7f8000000400780c */ /* 0x000fe20003f46070 */
[----:B------:R-:W-:Y:S01]  /*0a60*/  FFMA.FTZ R7, R14, R7, -0.24999669194221496582 ;  /* 0xbe7fff220e077423 */ /* 0x000fe20000010007 */
[----:B------:R-:W-:Y:S01]  /*0a70*/  ISETP.GE.U32.AND P0, PT, R5, 0x7f800000, PT ;  /* 0x7f8000000500780c */ /* 0x000fe20003f06070 */
[----:B------:R-:W-:Y:S01]  /*0a80*/  FFMA.FTZ R19, R12, R19, 0.33333182334899902344 ;  /* 0x3eaaaa780c137423 */ /* 0x000fe20000010013 */
[----:B------:R-:W-:Y:S01]  /*0a90*/  I2FP.F32.S32 R8, R8 ;  /* 0x0000000800087245 */ /* 0x000fe20000201400 */
[----:B------:R-:W-:Y:S01]  /*0aa0*/  FFMA.FTZ R17, R10, R17, -0.5 ;  /* 0xbf0000000a117423 */ /* 0x000fe20000010011 */
[----:B------:R-:W-:Y:S01]  /*0ab0*/  I2FP.F32.S32 R18, R9 ;  /* 0x0000000900127245 */ /* 0x000fe20000201400 */
[----:B------:R-:W-:Y:S01]  /*0ac0*/  FFMA.FTZ R9, R14, R7, 0.33333182334899902344 ;  /* 0x3eaaaa780e097423 */ /* 0x000fe20000010007 */
[----:B------:R-:W-:Y:S01]  /*0ad0*/  FFMA.FTZ R19, R12, R19, -0.5 ;  /* 0xbf0000000c137423 */ /* 0x000fe20000010013 */
[----:B------:R-:W-:Y:S01]  /*0ae0*/  FSEL R7, RZ, -23, P3 ;  /* 0xc1b80000ff077808 */ /* 0x000fe20001800000 */
[----:B------:R-:W-:Y:S01]  /*0af0*/  FFMA.FTZ R3, R8, 1.1920928955078125e-07, R3 ;  /* 0x3400000008037823 */ /* 0x000fe20000010003 */
[----:B------:R-:W-:Y:S01]  /*0b00*/  ISETP.GE.U32.AND P3, PT, R6, 0x7f800000, PT ;  /* 0x7f8000000600780c */ /* 0x000fe20003f66070 */
[----:B------:R-:W-:Y:S01]  /*0b10*/  FMUL R17, R10, R17 ;  /* 0x000000110a117220 */ /* 0x000fe20000400000 */
[----:B------:R-:W-:Y:S01]  /*0b20*/  I2FP.F32.S32 R8, R11 ;  /* 0x0000000b00087245 */ /* 0x000fe20000201400 */
[----:B------:R-:W-:Y:S01]  /*0b30*/  FMUL R19, R12, R19 ;  /* 0x000000130c137220 */ /* 0x000fe20000400000 */
[----:B------:R-:W-:Y:S01]  /*0b40*/  FFMA.FTZ R15, R18, 1.1920928955078125e-07, R15 ;  /* 0x34000000120f7823 */ /* 0x000fe2000001000f */
[----:B------:R-:W-:Y:S01]  /*0b50*/  FFMA.FTZ R10, R10, R17, R10 ;  /* 0x000000110a0a7223 */ /* 0x000fe2000001000a */
[----:B------:R-:W-:Y:S01]  /*0b60*/  FFMA.FTZ R9, R14, R9, -0.5 ;  /* 0xbf0000000e097423 */ /* 0x000fe20000010009 */
[----:B------:R-:W-:Y:S01]  /*0b70*/  @P2 MOV R11, 0x7f800000 ;  /* 0x7f800000000b2802 */ /* 0x000fe20000000f00 */
[----:B------:R-:W-:Y:S01]  /*0b80*/  FFMA.FTZ R7, R8, 1.1920928955078125e-07, R7 ;  /* 0x3400000008077823 */ /* 0x000fe20000010007 */
[----:B------:R-:W-:Y:S01]  /*0b90*/  FFMA.FTZ R12, R12, R19, R12 ;  /* 0x000000130c0c7223 */ /* 0x000fe2000001000c */
[----:B------:R-:W-:Y:S01]  /*0ba0*/  @P0 MOV R8, 0x7f800000 ;  /* 0x7f80000000080802 */ /* 0x000fe20000000f00 */
[----:B------:R-:W-:Y:S01]  /*0bb0*/  FFMA.FTZ R10, R15, 0.69314718246459960938, R10 ;  /* 0x3f3172180f0a7823 */ /* 0x000fe2000001000a */
[----:B------:R-:W-:Y:S01]  /*0bc0*/  FMUL R9, R14, R9 ;  /* 0x000000090e097220 */ /* 0x000fe20000400000 */
[C---:B------:R-:W-:Y:S01]  /*0bd0*/  @P2 FFMA.FTZ R10, R4.reuse, R11, +INF ;  /* 0x7f800000040a2423 */ /* 0x040fe2000001000b */
[----:B------:R-:W-:Y:S01]  /*0be0*/  FFMA.FTZ R3, R3, 0.69314718246459960938, R12 ;  /* 0x3f31721803037823 */ /* 0x000fe2000001000c */
[----:B------:R-:W-:Y:S01]  /*0bf0*/  FSETP.NEU.AND P4, PT, R4, RZ, PT ;  /* 0x000000ff0400720b */ /* 0x000fe20003f8d000 */
[C---:B------:R-:W-:Y:S01]  /*0c00*/  @P0 FFMA.FTZ R3, R5.reuse, R8, +INF ;  /* 0x7f80000005030423 */ /* 0x040fe20000010008 */
[----:B------:R-:W-:Y:S01]  /*0c10*/  FSETP.NEU.AND P2, PT, R5, RZ, PT ;  /* 0x000000ff0500720b */ /* 0x000fe20003f4d000 */
[----:B------:R-:W-:Y:S01]  /*0c20*/  FFMA.FTZ R14, R14, R9, R14 ;  /* 0x000000090e0e7223 */ /* 0x000fe2000001000e */
[----:B------:R-:W-:-:S02]  /*0c30*/  @P3 MOV R5, 0x7f800000 ;  /* 0x7f80000000053802 */ /* 0x000fc40000000f00 */
[----:B------:R-:W-:Y:S02]  /*0c40*/  FSEL R13, R13, -INF , P1 ;  /* 0xff8000000d0d7808 */ /* 0x000fe40000800000 */
[----:B------:R-:W-:Y:S01]  /*0c50*/  FSEL R10, R10, -INF , P4 ;  /* 0xff8000000a0a7808 */ /* 0x000fe20002000000 */
[----:B------:R-:W-:Y:S01]  /*0c60*/  FFMA.FTZ R7, R7, 0.69314718246459960938, R14 ;  /* 0x3f31721807077823 */ /* 0x000fe2000001000e */
[C---:B------:R-:W-:Y:S01]  /*0c70*/  @P3 FFMA.FTZ R7, R6.reuse, R5, +INF ;  /* 0x7f80000006073423 */ /* 0x040fe20000010005 */
[----:B------:R-:W-:Y:S02]  /*0c80*/  FSETP.NEU.AND P0, PT, R6, RZ, PT ;  /* 0x000000ff0600720b */ /* 0x000fe40003f0d000 */
[----:B------:R-:W-:Y:S01]  /*0c90*/  FSEL R3, R3, -INF , P2 ;  /* 0xff80000003037808 */ /* 0x000fe20001000000 */
[----:B------:R-:W-:Y:S01]  /*0ca0*/  FADD R10, R13, R10 ;  /* 0x0000000a0d0a7221 */ /* 0x000fe20000000000 */
[----:B------:R-:W-:-:S03]  /*0cb0*/  FSEL R4, R7, -INF , P0 ;  /* 0xff80000007047808 */ /* 0x000fc60000000000 */
[----:B------:R-:W-:-:S04]  /*0cc0*/  FADD R3, R10, R3 ;  /* 0x000000030a037221 */ /* 0x000fc80000000000 */
[----:B------:R-:W-:-:S04]  /*0cd0*/  FADD R3, R3, R4 ;  /* 0x0000000403037221 */ /* 0x000fc80000000000 */
[----:B------:R-:W-:-:S05]  /*0ce0*/  FMUL R3, R3, 0.25 ;  /* 0x3e80000003037820 */ /* 0x000fca0000400000 */
[----:B------:R-:W1:Y:S02]  /*0cf0*/  SHFL.BFLY PT, R4, R3, 0x10, 0x1f ;  /* 0x0e001f0003047f89 */ /* 0x000e6400000e0000 */
[----:B-1----:R-:W-:-:S05]  /*0d00*/  FADD R4, R3, R4 ;  /* 0x0000000403047221 */ /* 0x002fca0000000000 */
[----:B------:R-:W1:Y:S02]  /*0d10*/  SHFL.BFLY PT, R5, R4, 0x8, 0x1f ;  /* 0x0d001f0004057f89 */ /* 0x000e6400000e0000 */
[----:B-1----:R-:W-:-:S05]  /*0d20*/  FADD R5, R4, R5 ;  /* 0x0000000504057221 */ /* 0x002fca0000000000 */
[----:B------:R-:W1:Y:S02]  /*0d30*/  SHFL.BFLY PT, R6, R5, 0x4, 0x1f ;  /* 0x0c801f0005067f89 */ /* 0x000e6400000e0000 */
[----:B-1----:R-:W-:-:S05]  /*0d40*/  FADD R6, R5, R6 ;  /* 0x0000000605067221 */ /* 0x002fca0000000000 */
[----:B------:R-:W1:Y:S01]  /*0d50*/  SHFL.BFLY PT, R7, R6, 0x2, 0x1f ;  /* 0x0c401f0006077f89 */ /* 0x000e6200000e0000 */
[----:B------:R-:W2:Y:S01]  /*0d60*/  S2UR UR5, SR_CgaCtaId ;  /* 0x00000000000579c3 */ /* 0x000ea20000008800 */
[----:B------:R-:W-:Y:S01]  /*0d70*/  LOP3.LUT P0, RZ, R16, 0x1f, RZ, 0xc0, !PT ;  /* 0x0000001f10ff7812 */ /* 0x000fe2000780c0ff */
[----:B-1----:R-:W-:-:S05]  /*0d80*/  FADD R7, R6, R7 ;  /* 0x0000000706077221 */ /* 0x002fca0000000000 */
[----:B------:R-:W1:Y:S01]  /*0d90*/  SHFL.BFLY PT, R8, R7, 0x1, 0x1f ;  /* 0x0c201f0007087f89 */ /* 0x000e6200000e0000 */
[----:B------:R-:W-:Y:S01]  /*0da0*/  UMOV UR4, 0x400 ;  /* 0x0000040000047882 */ /* 0x000fe20000000000 */
[----:B------:R-:W-:Y:S01]  /*0db0*/  SHF.R.U32.HI R3, RZ, 0x3, R16 ;  /* 0x00000003ff037819 */ /* 0x000fe20000011610 */
[----:B--2---:R-:W-:-:S03]  /*0dc0*/  UPRMT UR4, UR5, 0x654, UR4 ;  /* 0x0000065405047896 */ /* 0x004fc60008000004 */
[----:B------:R-:W-:Y:S01]  /*0dd0*/  LOP3.LUT R3, R3, 0x4, RZ, 0xc0, !PT ;  /* 0x0000000403037812 */ /* 0x000fe200078ec0ff */
[----:B-1----:R-:W-:-:S05]  /*0de0*/  FADD R8, R7, R8 ;  /* 0x0000000807087221 */ /* 0x002fca0000000000 */
[----:B------:R-:W-:Y:S01]  /*0df0*/  @!P0 STS [R3+UR4], R8 ;  /* 0x0000000803008988 */ /* 0x000fe20008000804 */
[----:B------:R-:W-:Y:S01]  /*0e00*/  BAR.SYNC.DEFER_BLOCKING 0x0 ;  /* 0x0000000000007b1d */ /* 0x000fe20000010000 */
[----:B------:R-:W-:-:S13]  /*0e10*/  ISETP.GE.AND P1, PT, R16, 0x2, PT ;  /* 0x000000021000780c */ /* 0x000fda0003f26270 */
[----:B------:R-:W1:Y:S01]  /*0e20*/  @!P1 LDS R2, [R0+UR4] ;  /* 0x0000000400029984 */ /* 0x000e620008000800 */
[----:B------:R-:W-:-:S04]  /*0e30*/  LOP3.LUT R4, R16, 0x1, RZ, 0xc0, !PT ;  /* 0x0000000110047812 */ /* 0x000fc800078ec0ff */
[----:B------:R-:W-:-:S04]  /*0e40*/  ISETP.NE.U32.AND P0, PT, R4, 0x1, PT ;  /* 0x000000010400780c */ /* 0x000fc80003f05070 */
[----:B------:R-:W-:Y:S01]  /*0e50*/  ISETP.LT.AND P0, PT, R16, 0x2, P0 ;  /* 0x000000021000780c */ /* 0x000fe20000701270 */
[----:B-1----:R-:W1:Y:S02]  /*0e60*/  SHFL.BFLY PT, R5, R2, 0x1, 0x1f ;  /* 0x0c201f0002057f89 */ /* 0x002e6400000e0000 */
[----:B-1----:R-:W-:-:S10]  /*0e70*/  FADD R5, R2, R5 ;  /* 0x0000000502057221 */ /* 0x002fd40000000000 */
[----:B------:R1:W-:Y:S01]  /*0e80*/  @P0 STS [R0+UR4], R5 ;  /* 0x0000000500000988 */ /* 0x0003e20008000804 */
[----:B------:R-:W-:Y:S01]  /*0e90*/  BAR.SYNC.DEFER_BLOCKING 0x0 ;  /* 0x0000000000007b1d */ /* 0x000fe20000010000 */
[----:B------:R-:W-:-:S05]  /*0ea0*/  LOP3.LUT P0, RZ, R16, 0x3f, RZ, 0xc0, !PT ;  /* 0x0000003f10ff7812 */ /* 0x000fca000780c0ff */
[----:B------:R-:W2:Y:S02]  /*0eb0*/  LDS R4, [UR4] ;  /* 0x00000004ff047984 */ /* 0x000ea40008000800 */
[----:B------:R-:W-:Y:S06]  /*0ec0*/  BAR.SYNC.DEFER_BLOCKING 0x0 ;  /* 0x0000000000007b1d */ /* 0x000fec0000010000 */
[----:B-1----:R-:W-:Y:S05]  /*0ed0*/  @P0 EXIT ;  /* 0x000000000000094d */ /* 0x002fea0003800000 */
[----:B------:R-:W0:Y:S01]  /*0ee0*/  LDC.64 R2, c[0x0][0x210] ;  /* 0x00008400ff027b82 */ /* 0x000e220000000a00 */
[----:B--2---:R-:W-:-:S05]  /*0ef0*/  FMUL R5, R4, 0.015625 ;  /* 0x3c80000004057820 */ /* 0x004fca0000400000 */
[----:B0-----:R-:W-:Y:S01]  /*0f00*/  STG.E desc[UR6][R2.64], R5 ;  /* 0x0000000502007986 */ /* 0x001fe2000c101906 */
[----:B------:R-:W-:Y:S05]  /*0f10*/  EXIT ;  /* 0x000000000000794d */ /* 0x000fea0003800000 */
.L_x_0:
[----:B------:R-:W-:-:S00]  /*0f20*/  BRA `(.L_x_0) ;  /* 0xfffffffc00fc7947 */ /* 0x000fc0000383ffff */
[----:B------:R-:W-:-:S00]  /*0f30*/  NOP ;  /* 0x0000000000007918 */ /* 0x000fc00000000000 */
        /* <DEDUP_REMOVED lines=12> */
.L_x_1:


//--------------------- .nv.global.init           --------------------------
	.section	.nv.global.init,"aw",@progbits
.nv.global.init:
	.type		_$_str,@object
	.size		_$_str,(.L_0 - _$_str)
_$_str:
        /*0000*/ 	.byte	0x5f, 0x5f, 0x43, 0x55, 0x44, 0x41, 0x5f, 0x46, 0x54, 0x5a, 0x00
.L_0:


//--------------------- .nv.shared.triton_per_fused_add_cosh_log_mean_mul_sub_0 --------------------------
	.section	.nv.shared.triton_per_fused_add_cosh_log_mean_mul_sub_0,"aw",@nobits
	.sectionflags	@""
	.align	16
	.zero		1024


//--------------------- .nv.constant0.triton_per_fused_add_cosh_log_mean_mul_sub_0 --------------------------
	.section	.nv.constant0.triton_per_fused_add_cosh_log_mean_mul_sub_0,"a",@progbits
	.sectionflags	@""
	.align	4
.nv.constant0.triton_per_fused_add_cosh_log_mean_mul_sub_0:
	.zero		556
